//
// Generated by NVIDIA NVVM Compiler
//
// Compiler Build ID: CL-36424714
// Cuda compilation tools, release 13.0, V13.0.88
// Based on NVVM 20.0.0
//

.version 9.0
.target sm_100
.address_size 64

	// .globl	step

.visible .entry step()
{


	ret;

}


// ===== COMPILED SASS (sm_100) =====

	.target	sm_100

	.elftype	@"ET_EXEC"


//--------------------- .note.nv.tkinfo           --------------------------
	.section	.note.nv.tkinfo,"",@"SHT_NOTE"
	.sectionflags	@"SHF_NOTE_NV_TKINFO"
	.tkinfo
        /*0018*/ 	.word	0x00000002
        /*0030*/ 	.string	""
        /*0030*/ 	.string	"ptxas"
        /*0030*/ 	.string	"Cuda compilation tools, release 13.0, V13.0.88"
        /*0030*/ 	.string	"Build cuda_13.0.r13.0/compiler.36424714_0"
        /*0030*/ 	.string	"-arch sm_100 -m 64 "



//--------------------- .note.nv.cuinfo           --------------------------
	.section	.note.nv.cuinfo,"",@"SHT_NOTE"
	.sectionflags	@"SHF_NOTE_NV_CUINFO"
        /*0018*/ 	.short	0x0002
        /*001a*/ 	.short	0x0064
        /*001c*/ 	.short	0x0082
	.zero		2


//--------------------- .nv.info                  --------------------------
	.section	.nv.info,"",@"SHT_CUDA_INFO"
	.align	4


	//----- nvinfo : EIATTR_REGCOUNT
	.align		4
        /*0000*/ 	.byte	0x04, 0x2f
        /*0002*/ 	.short	(.L_1 - .L_0)
	.align		4
.L_0:
        /*0004*/ 	.word	index@(step)
        /*0008*/ 	.word	0x00000004


	//----- nvinfo : EIATTR_FRAME_SIZE
	.align		4
.L_1:
        /*000c*/ 	.byte	0x04, 0x11
        /*000e*/ 	.short	(.L_3 - .L_2)
	.align		4
.L_2:
        /*0010*/ 	.word	index@(step)
        /*0014*/ 	.word	0x00000000


	//----- nvinfo : EIATTR_MIN_STACK_SIZE
	.align		4
.L_3:
        /*0018*/ 	.byte	0x04, 0x12
        /*001a*/ 	.short	(.L_5 - .L_4)
	.align		4
.L_4:
        /*001c*/ 	.word	index@(step)
        /*0020*/ 	.word	0x00000000
.L_5:


//--------------------- .nv.compat                --------------------------
	.section	.nv.compat,"",@"SHT_CUDA_COMPAT_INFO"
	.align	4
        /*0000*/ 	.byte	0x02, 0x09, 0x00, 0x00, 0x02, 0x02, 0x01, 0x00, 0x02, 0x05, 0x05, 0x00, 0x03, 0x07, 0x01, 0x01
        /*0010*/ 	.byte	0x02, 0x03, 0x00, 0x00, 0x02, 0x06, 0x01, 0x00, 0x04, 0x0b, 0x08, 0x00, 0x09, 0x00, 0x00, 0x00
        /*0020*/ 	.byte	0x00, 0x00, 0x00, 0x00


//--------------------- .nv.info.step             --------------------------
	.section	.nv.info.step,"",@"SHT_CUDA_INFO"
	.sectionflags	@""
	.align	4


	//----- nvinfo : EIATTR_CUDA_API_VERSION
	.align		4
        /*0000*/ 	.byte	0x04, 0x37
        /*0002*/ 	.short	(.L_7 - .L_6)
.L_6:
        /*0004*/ 	.word	0x00000082


	//----- nvinfo : EIATTR_SPARSE_MMA_MASK
	.align		4
.L_7:
        /*0008*/ 	.byte	0x03, 0x50
        /*000a*/ 	.short	0x0000


	//----- nvinfo : EIATTR_MAXREG_COUNT
	.align		4
        /*000c*/ 	.byte	0x03, 0x1b
        /*000e*/ 	.short	0x00ff


	//----- nvinfo : EIATTR_MERCURY_ISA_VERSION
	.align		4
        /*0010*/ 	.byte	0x03, 0x5f
        /*0012*/ 	.short	0x0101


	//----- nvinfo : EIATTR_VRC_CTA_INIT_COUNT
	.align		4
        /*0014*/ 	.byte	0x02, 0x4a
	.zero		1
	.zero		1


	//----- nvinfo : EIATTR_EXIT_INSTR_OFFSETS
	.align		4
        /*0018*/ 	.byte	0x04, 0x1c
        /*001a*/ 	.short	(.L_9 - .L_8)


	//   ....[0]....
.L_8:
        /*001c*/ 	.word	0x00000010


	//----- nvinfo : EIATTR_SW_WAR
	.align		4
.L_9:
        /*0020*/ 	.byte	0x04, 0x36
        /*0022*/ 	.short	(.L_11 - .L_10)
.L_10:
        /*0024*/ 	.word	0x00000008
.L_11:


//--------------------- .nv.callgraph             --------------------------
	.section	.nv.callgraph,"",@"SHT_CUDA_CALLGRAPH"
	.align	4
	.sectionentsize	8
	.align		4
        /*0000*/ 	.word	0x00000000
	.align		4
        /*0004*/ 	.word	0xffffffff
	.align		4
        /*0008*/ 	.word	0x00000000
	.align		4
        /*000c*/ 	.word	0xfffffffe
	.align		4
        /*0010*/ 	.word	0x00000000
	.align		4
        /*0014*/ 	.word	0xfffffffd
	.align		4
        /*0018*/ 	.word	0x00000000
	.align		4
        /*001c*/ 	.word	0xfffffffc


//--------------------- .text.step                --------------------------
	.section	.text.step,"ax",@progbits
	.align	128
        .global         step
        .type           step,@function
        .size           step,(.L_x_1 - step)
        .other          step,@"STO_CUDA_ENTRY STV_DEFAULT"
step:
.text.step:
[----:B------:R-:W-:Y:S01]  /*0000*/  LDC R1, c[0x0][0x37c] ;  /* 0x0000df00ff017b82 */ /* 0x000fe20000000800 */
[----:B------:R-:W-:Y:S05]  /*0010*/  EXIT ;  /* 0x000000000000794d */ /* 0x000fea0003800000 */
.L_x_0:
[----:B------:R-:W-:-:S00]  /*0020*/  BRA `(.L_x_0) ;  /* 0xfffffffc00fc7947 */ /* 0x000fc0000383ffff */
[----:B------:R-:W-:-:S00]  /*0030*/  NOP ;  /* 0x0000000000007918 */ /* 0x000fc00000000000 */
        /* <DEDUP_REMOVED lines=12> */
.L_x_1:


//--------------------- .nv.shared.reserved.0     --------------------------
	.section	.nv.shared.reserved.0,"aw",@nobits
	.weak		__nv_reservedSMEM_offset_0_alias
	.size		__nv_reservedSMEM_offset_0_alias, 0, 64
	.other		__nv_reservedSMEM_offset_0_alias,@"STO_CUDA_RESERVED_SHARED STV_DEFAULT"
__nv_reservedSMEM_offset_0_alias:
	.zero		0
	.zero		64


//--------------------- .nv.constant0.step        --------------------------
	.section	.nv.constant0.step,"a",@progbits
	.sectionflags	@""
	.align	4
.nv.constant0.step:
	.zero		896


//--------------------- SYMBOLS --------------------------

	.type		.nv.reservedSmem.offset0,@object
	.size		.nv.reservedSmem.offset0,0x4
